	.headerflags	@"EF_CUDA_TEXMODE_UNIFIED EF_CUDA_64BIT_ADDRESS EF_CUDA_ACCELERATORS EF_CUDA_SM90 EF_CUDA_VIRTUAL_SM(EF_CUDA_SM90)"
	.elftype	@"ET_EXEC"


//--------------------- .nv.info                  --------------------------
	.section	.nv.info,"",@"SHT_CUDA_INFO"
	.align	4


	//----- nvinfo : EIATTR_REGCOUNT
	.align		4
        /*0000*/ 	.byte	0x04, 0x2f
        /*0002*/ 	.short	(.L_1 - .L_0)
	.align		4
.L_0:
        /*0004*/ 	.word	index@(triton_poi_fused_adaptive_max_pool2d_cat_0)
        /*0008*/ 	.word	0x00000017


	//----- nvinfo : EIATTR_MIN_STACK_SIZE
	.align		4
.L_1:
        /*000c*/ 	.byte	0x04, 0x12
        /*000e*/ 	.short	(.L_3 - .L_2)
	.align		4
.L_2:
        /*0010*/ 	.word	index@(triton_poi_fused_adaptive_max_pool2d_cat_0)
        /*0014*/ 	.word	0x00000000


	//----- nvinfo : EIATTR_FRAME_SIZE
	.align		4
.L_3:
        /*0018*/ 	.byte	0x04, 0x11
        /*001a*/ 	.short	(.L_5 - .L_4)
	.align		4
.L_4:
        /*001c*/ 	.word	index@(triton_poi_fused_adaptive_max_pool2d_cat_0)
        /*0020*/ 	.word	0x00000000


	//----- nvinfo : EIATTR_MIN_STACK_SIZE
	.align		4
.L_5:
        /*0024*/ 	.byte	0x04, 0x12
        /*0026*/ 	.short	(.L_7 - .L_6)
	.align		4
.L_6:
        /*0028*/ 	.word	index@(triton_poi_fused_adaptive_max_pool2d_cat_0)
        /*002c*/ 	.word	0x00000000
.L_7:


//--------------------- .nv.info.triton_poi_fused_adaptive_max_pool2d_cat_0 --------------------------
	.section	.nv.info.triton_poi_fused_adaptive_max_pool2d_cat_0,"",@"SHT_CUDA_INFO"
	.sectionflags	@""
	.align	4


	//----- nvinfo : EIATTR_CUDA_API_VERSION
	.align		4
        /*0000*/ 	.byte	0x04, 0x37
        /*0002*/ 	.short	(.L_9 - .L_8)
.L_8:
        /*0004*/ 	.word	0x0000007c


	//----- nvinfo : EIATTR_KPARAM_INFO
	.align		4
.L_9:
        /*0008*/ 	.byte	0x04, 0x17
        /*000a*/ 	.short	(.L_11 - .L_10)
.L_10:
        /*000c*/ 	.word	0x00000000
        /*0010*/ 	.short	0x0002
        /*0012*/ 	.short	0x0010
        /*0014*/ 	.byte	0x00, 0xf0, 0x11, 0x00


	//----- nvinfo : EIATTR_KPARAM_INFO
	.align		4
.L_11:
        /*0018*/ 	.byte	0x04, 0x17
        /*001a*/ 	.short	(.L_13 - .L_12)
.L_12:
        /*001c*/ 	.word	0x00000000
        /*0020*/ 	.short	0x0001
        /*0022*/ 	.short	0x0008
        /*0024*/ 	.byte	0x00, 0xf4, 0x21, 0x00


	//----- nvinfo : EIATTR_KPARAM_INFO
	.align		4
.L_13:
        /*0028*/ 	.byte	0x04, 0x17
        /*002a*/ 	.short	(.L_15 - .L_14)
.L_14:
        /*002c*/ 	.word	0x00000000
        /*0030*/ 	.short	0x0000
        /*0032*/ 	.short	0x0000
        /*0034*/ 	.byte	0x00, 0xf4, 0x21, 0x00


	//----- nvinfo : EIATTR_SPARSE_MMA_MASK
	.align		4
.L_15:
        /*0038*/ 	.byte	0x03, 0x50
        /*003a*/ 	.short	0x0000


	//----- nvinfo : EIATTR_MAXREG_COUNT
	.align		4
        /*003c*/ 	.byte	0x03, 0x1b
        /*003e*/ 	.short	0x00ff


	//----- nvinfo : EIATTR_EXIT_INSTR_OFFSETS
	.align		4
        /*0040*/ 	.byte	0x04, 0x1c
        /*0042*/ 	.short	(.L_17 - .L_16)


	//   ....[0]....
.L_16:
        /*0044*/ 	.word	0x000005a0


	//   ....[1]....
        /*0048*/ 	.word	0x000005c0


	//----- nvinfo : EIATTR_REQNTID
	.align		4
.L_17:
        /*004c*/ 	.byte	0x04, 0x10
        /*004e*/ 	.short	(.L_19 - .L_18)
.L_18:
        /*0050*/ 	.word	0x00000020
        /*0054*/ 	.word	0x00000001
        /*0058*/ 	.word	0x00000001


	//----- nvinfo : EIATTR_CBANK_PARAM_SIZE
	.align		4
.L_19:
        /*005c*/ 	.byte	0x03, 0x19
        /*005e*/ 	.short	0x0014


	//----- nvinfo : EIATTR_PARAM_CBANK
	.align		4
        /*0060*/ 	.byte	0x04, 0x0a
        /*0062*/ 	.short	(.L_21 - .L_20)
	.align		4
.L_20:
        /*0064*/ 	.word	index@(.nv.constant0.triton_poi_fused_adaptive_max_pool2d_cat_0)
        /*0068*/ 	.short	0x0210
        /*006a*/ 	.short	0x0014


	//----- nvinfo : EIATTR_SW_WAR
	.align		4
.L_21:
        /*006c*/ 	.byte	0x04, 0x36
        /*006e*/ 	.short	(.L_23 - .L_22)
.L_22:
        /*0070*/ 	.word	0x00000008
.L_23:


//--------------------- .nv.callgraph             --------------------------
	.section	.nv.callgraph,"",@"SHT_CUDA_CALLGRAPH"
	.align	4
	.sectionentsize	8
	.align		4
        /*0000*/ 	.word	0x00000000
	.align		4
        /*0004*/ 	.word	0xffffffff
	.align		4
        /*0008*/ 	.word	0x00000000
	.align		4
        /*000c*/ 	.word	0xfffffffe
	.align		4
        /*0010*/ 	.word	0x00000000
	.align		4
        /*0014*/ 	.word	0xfffffffd
	.align		4
        /*0018*/ 	.word	0x00000000
	.align		4
        /*001c*/ 	.word	0xfffffffc


//--------------------- .text.triton_poi_fused_adaptive_max_pool2d_cat_0 --------------------------
	.section	.text.triton_poi_fused_adaptive_max_pool2d_cat_0,"ax",@progbits
	.align	128
        .global         triton_poi_fused_adaptive_max_pool2d_cat_0
        .type           triton_poi_fused_adaptive_max_pool2d_cat_0,@function
        .size           triton_poi_fused_adaptive_max_pool2d_cat_0,(.L_x_1 - triton_poi_fused_adaptive_max_pool2d_cat_0)
        .other          triton_poi_fused_adaptive_max_pool2d_cat_0,@"STO_CUDA_ENTRY STV_DEFAULT"
triton_poi_fused_adaptive_max_pool2d_cat_0:
.text.triton_poi_fused_adaptive_max_pool2d_cat_0:
[----:B------:R-:W0:Y:S02]  /*0000*/  LDC R1, c[0x0][0x28] ;  /* 0x00000a00ff017b82 */ /* 0x000e240000000800 */
[----:B------:R-:W1:Y:S01]  /*0010*/  S2R R20, SR_TID.X ;  /* 0x0000000000147919 */ /* 0x000e620000002100 */
[----:B------:R-:W2:Y:S01]  /*0020*/  LDC.64 R2, c[0x0][0x210] ;  /* 0x00008400ff027b82 */ /* 0x000ea20000000a00 */
[----:B------:R-:W-:Y:S01]  /*0030*/  IMAD.MOV.U32 R4, RZ, RZ, RZ ;  /* 0x000000ffff047224 */ /* 0x000fe200078e00ff */
[----:B------:R-:W-:Y:S01]  /*0040*/  CS2R R18, SRZ ;  /* 0x0000000000127805 */ /* 0x000fe2000001ff00 */
[----:B------:R-:W3:Y:S01]  /*0050*/  S2R R5, SR_CTAID.X ;  /* 0x0000000000057919 */ /* 0x000ee20000002500 */
[----:B------:R-:W-:Y:S01]  /*0060*/  ULDC.64 UR4, c[0x0][0x208] ;  /* 0x0000820000047ab9 */ /* 0x000fe20000000a00 */
[----:B-1----:R-:W-:-:S05]  /*0070*/  LOP3.LUT R0, R20, 0xf, RZ, 0xc0, !PT ;  /* 0x0000000f14007812 */ /* 0x002fca00078ec0ff */
[----:B---3--:R-:W-:-:S04]  /*0080*/  IMAD R0, R5, 0x10, R0 ;  /* 0x0000001005007824 */ /* 0x008fc800078e0200 */
[C---:B------:R-:W-:Y:S01]  /*0090*/  IMAD.SHL.U32 R5, R0.reuse, 0x10, RZ ;  /* 0x0000001000057824 */ /* 0x040fe200078e00ff */
[----:B------:R-:W-:-:S03]  /*00a0*/  ISETP.GE.AND P0, PT, R0, 0x10, PT ;  /* 0x000000100000780c */ /* 0x000fc60003f06270 */
[----:B--2---:R-:W-:-:S10]  /*00b0*/  IMAD.WIDE R2, R5, 0x4, R2 ;  /* 0x0000000405027825 */ /* 0x004fd400078e0202 */
[----:B------:R-:W2:Y:S04]  /*00c0*/  @!P0 LDG.E.EL R4, desc[UR4][R2.64] ;  /* 0x0000000402048981 */ /* 0x000ea8000c2e1900 */
[----:B------:R-:W2:Y:S01]  /*00d0*/  @!P0 LDG.E.EL R19, desc[UR4][R2.64+0x4] ;  /* 0x0000040402138981 */ /* 0x000ea2000c2e1900 */
[----:B------:R-:W-:-:S03]  /*00e0*/  CS2R R16, SRZ ;  /* 0x0000000000107805 */ /* 0x000fc6000001ff00 */
[----:B------:R-:W3:Y:S04]  /*00f0*/  @!P0 LDG.E.EL R18, desc[UR4][R2.64+0x8] ;  /* 0x0000080402128981 */ /* 0x000ee8000c2e1900 */
[----:B------:R-:W4:Y:S01]  /*0100*/  @!P0 LDG.E.EL R17, desc[UR4][R2.64+0xc] ;  /* 0x00000c0402118981 */ /* 0x000f22000c2e1900 */
[----:B------:R-:W-:-:S03]  /*0110*/  CS2R R14, SRZ ;  /* 0x00000000000e7805 */ /* 0x000fc6000001ff00 */
[----:B------:R-:W5:Y:S04]  /*0120*/  @!P0 LDG.E.EL R16, desc[UR4][R2.64+0x10] ;  /* 0x0000100402108981 */ /* 0x000f68000c2e1900 */
[----:B------:R-:W5:Y:S01]  /*0130*/  @!P0 LDG.E.EL R15, desc[UR4][R2.64+0x14] ;  /* 0x00001404020f8981 */ /* 0x000f62000c2e1900 */
[----:B------:R-:W-:-:S03]  /*0140*/  CS2R R12, SRZ ;  /* 0x00000000000c7805 */ /* 0x000fc6000001ff00 */
[----:B------:R-:W5:Y:S04]  /*0150*/  @!P0 LDG.E.EL R14, desc[UR4][R2.64+0x18] ;  /* 0x00001804020e8981 */ /* 0x000f68000c2e1900 */
[----:B------:R-:W5:Y:S01]  /*0160*/  @!P0 LDG.E.EL R13, desc[UR4][R2.64+0x1c] ;  /* 0x00001c04020d8981 */ /* 0x000f62000c2e1900 */
[----:B------:R-:W-:-:S03]  /*0170*/  CS2R R10, SRZ ;  /* 0x00000000000a7805 */ /* 0x000fc6000001ff00 */
[----:B------:R-:W5:Y:S04]  /*0180*/  @!P0 LDG.E.EL R12, desc[UR4][R2.64+0x20] ;  /* 0x00002004020c8981 */ /* 0x000f68000c2e1900 */
[----:B------:R-:W5:Y:S01]  /*0190*/  @!P0 LDG.E.EL R11, desc[UR4][R2.64+0x24] ;  /* 0x00002404020b8981 */ /* 0x000f62000c2e1900 */
[----:B------:R-:W-:-:S03]  /*01a0*/  IMAD.MOV.U32 R5, RZ, RZ, RZ ;  /* 0x000000ffff057224 */ /* 0x000fc600078e00ff */
[----:B------:R-:W5:Y:S01]  /*01b0*/  @!P0 LDG.E.EL R10, desc[UR4][R2.64+0x28] ;  /* 0x00002804020a8981 */ /* 0x000f62000c2e1900 */
[----:B------:R-:W-:-:S03]  /*01c0*/  CS2R R8, SRZ ;  /* 0x0000000000087805 */ /* 0x000fc6000001ff00 */
[----:B------:R-:W5:Y:S04]  /*01d0*/  @!P0 LDG.E.EL R5, desc[UR4][R2.64+0x2c] ;  /* 0x00002c0402058981 */ /* 0x000f68000c2e1900 */
[----:B------:R-:W5:Y:S04]  /*01e0*/  @!P0 LDG.E.EL R8, desc[UR4][R2.64+0x30] ;  /* 0x0000300402088981 */ /* 0x000f68000c2e1900 */
[----:B------:R-:W5:Y:S01]  /*01f0*/  @!P0 LDG.E.EL R9, desc[UR4][R2.64+0x34] ;  /* 0x0000340402098981 */ /* 0x000f62000c2e1900 */
[----:B------:R-:W-:-:S06]  /*0200*/  CS2R R6, SRZ ;  /* 0x0000000000067805 */ /* 0x000fcc000001ff00 */
[----:B------:R-:W5:Y:S04]  /*0210*/  @!P0 LDG.E.EL R6, desc[UR4][R2.64+0x38] ;  /* 0x0000380402068981 */ /* 0x000f68000c2e1900 */
[----:B------:R1:W5:Y:S02]  /*0220*/  @!P0 LDG.E.EL R7, desc[UR4][R2.64+0x3c] ;  /* 0x00003c0402078981 */ /* 0x000364000c2e1900 */
[----:B-1----:R-:W1:Y:S01]  /*0230*/  LDC.64 R2, c[0x0][0x218] ;  /* 0x00008600ff027b82 */ /* 0x002e620000000a00 */
[C---:B--2---:R-:W-:Y:S02]  /*0240*/  FSETP.GT.AND P1, PT, R19.reuse, R4, PT ;  /* 0x000000041300720b */ /* 0x044fe40003f24000 */
[----:B------:R-:W-:Y:S02]  /*0250*/  FSETP.NAN.AND P2, PT, R19, R19, PT ;  /* 0x000000131300720b */ /* 0x000fe40003f48000 */
[----:B---3--:R-:W-:-:S09]  /*0260*/  FSETP.NAN.AND P0, PT, R18, R18, PT ;  /* 0x000000121200720b */ /* 0x008fd20003f08000 */
[----:B------:R-:W-:Y:S02]  /*0270*/  @!P1 FSEL R19, R19, R4, P2 ;  /* 0x0000000413139208 */ /* 0x000fe40001000000 */
[----:B----4-:R-:W-:Y:S02]  /*0280*/  FSETP.NAN.AND P1, PT, R17, R17, PT ;  /* 0x000000111100720b */ /* 0x010fe40003f28000 */
[----:B------:R-:W-:-:S04]  /*0290*/  FSETP.GEU.AND P2, PT, R19, R18, PT ;  /* 0x000000121300720b */ /* 0x000fc80003f4e000 */
[----:B------:R-:W-:Y:S02]  /*02a0*/  @!P0 FSEL R18, R18, R19, !P2 ;  /* 0x0000001312128208 */ /* 0x000fe40005000000 */
[----:B-----5:R-:W-:Y:S02]  /*02b0*/  FSETP.NAN.AND P0, PT, R16, R16, PT ;  /* 0x000000101000720b */ /* 0x020fe40003f08000 */
[----:B------:R-:W-:-:S04]  /*02c0*/  FSETP.GEU.AND P2, PT, R18, R17, PT ;  /* 0x000000111200720b */ /* 0x000fc80003f4e000 */
[----:B------:R-:W-:Y:S02]  /*02d0*/  @!P1 FSEL R17, R17, R18, !P2 ;  /* 0x0000001211119208 */ /* 0x000fe40005000000 */
[----:B------:R-:W-:Y:S02]  /*02e0*/  FSETP.NAN.AND P1, PT, R15, R15, PT ;  /* 0x0000000f0f00720b */ /* 0x000fe40003f28000 */
        /* <DEDUP_REMOVED lines=26> */
[----:B------:R-:W-:Y:S02]  /*0490*/  SHF.R.S32.HI R5, RZ, 0x1f, R0 ;  /* 0x0000001fff057819 */ /* 0x000fe40000011400 */
[----:B------:R-:W-:Y:S02]  /*04a0*/  FSETP.GEU.AND P0, PT, R8, R9, PT ;  /* 0x000000090800720b */ /* 0x000fe40003f0e000 */
[----:B------:R-:W-:Y:S02]  /*04b0*/  FSETP.NAN.AND P1, PT, R6, R6, PT ;  /* 0x000000060600720b */ /* 0x000fe40003f28000 */
[----:B------:R-:W-:Y:S02]  /*04c0*/  @!P2 FSEL R9, R9, R8, !P0 ;  /* 0x000000080909a208 */ /* 0x000fe40004000000 */
[----:B------:R-:W-:-:S02]  /*04d0*/  LEA.HI R5, R5, R0, RZ, 0x2 ;  /* 0x0000000005057211 */ /* 0x000fc400078f10ff */
[----:B------:R-:W-:Y:S02]  /*04e0*/  LOP3.LUT P0, RZ, R20, 0x10, RZ, 0xc0, !PT ;  /* 0x0000001014ff7812 */ /* 0x000fe4000780c0ff */
[----:B------:R-:W-:Y:S01]  /*04f0*/  FSETP.NAN.AND P2, PT, R7, R7, PT ;  /* 0x000000070700720b */ /* 0x000fe20003f48000 */
[----:B------:R-:W-:Y:S01]  /*0500*/  IMAD.SHL.U32 R4, R5, 0x2, RZ ;  /* 0x0000000205047824 */ /* 0x000fe200078e00ff */
[----:B------:R-:W-:Y:S02]  /*0510*/  ISETP.LT.AND P0, PT, R0, 0x10, !P0 ;  /* 0x000000100000780c */ /* 0x000fe40004701270 */
[----:B------:R-:W-:Y:S02]  /*0520*/  FSETP.GEU.AND P3, PT, R9, R6, PT ;  /* 0x000000060900720b */ /* 0x000fe40003f6e000 */
[----:B------:R-:W-:Y:S02]  /*0530*/  LOP3.LUT R5, R5, 0xfffffffc, RZ, 0xc0, !PT ;  /* 0xfffffffc05057812 */ /* 0x000fe400078ec0ff */
[----:B------:R-:W-:-:S02]  /*0540*/  LOP3.LUT R4, R4, 0xfffffff8, RZ, 0xc0, !PT ;  /* 0xfffffff804047812 */ /* 0x000fc400078ec0ff */
[----:B------:R-:W-:Y:S02]  /*0550*/  @!P1 FSEL R6, R6, R9, !P3 ;  /* 0x0000000906069208 */ /* 0x000fe40005800000 */
[----:B------:R-:W-:Y:S02]  /*0560*/  IADD3 R5, R4, R0, -R5 ;  /* 0x0000000004057210 */ /* 0x000fe40007ffe805 */
[----:B------:R-:W-:-:S03]  /*0570*/  FSETP.GEU.AND P1, PT, R6, R7, PT ;  /* 0x000000070600720b */ /* 0x000fc60003f2e000 */
[----:B-1----:R-:W-:Y:S01]  /*0580*/  IMAD.WIDE R2, R5, 0x4, R2 ;  /* 0x0000000405027825 */ /* 0x002fe200078e0202 */
[----:B------:R-:W-:Y:S01]  /*0590*/  @!P2 SEL R7, R7, R6, !P1 ;  /* 0x000000060707a207 */ /* 0x000fe20004800000 */
[----:B------:R-:W-:Y:S08]  /*05a0*/  @!P0 EXIT ;  /* 0x000000000000894d */ /* 0x000ff00003800000 */
[----:B------:R-:W-:Y:S01]  /*05b0*/  STG.E desc[UR4][R2.64], R7 ;  /* 0x0000000702007986 */ /* 0x000fe2000c101904 */
[----:B------:R-:W-:Y:S05]  /*05c0*/  EXIT ;  /* 0x000000000000794d */ /* 0x000fea0003800000 */
.L_x_0:
[----:B------:R-:W-:-:S00]  /*05d0*/  BRA `(.L_x_0) ;  /* 0xfffffffc00fc7947 */ /* 0x000fc0000383ffff */
[----:B------:R-:W-:-:S00]  /*05e0*/  NOP ;  /* 0x0000000000007918 */ /* 0x000fc00000000000 */
        /* <DEDUP_REMOVED lines=9> */
.L_x_1:


//--------------------- .nv.constant0.triton_poi_fused_adaptive_max_pool2d_cat_0 --------------------------
	.section	.nv.constant0.triton_poi_fused_adaptive_max_pool2d_cat_0,"a",@progbits
	.sectionflags	@""
	.align	4
.nv.constant0.triton_poi_fused_adaptive_max_pool2d_cat_0:
	.zero		548
